	.headerflags	@"EF_CUDA_TEXMODE_UNIFIED EF_CUDA_64BIT_ADDRESS EF_CUDA_ACCELERATORS EF_CUDA_SM90 EF_CUDA_VIRTUAL_SM(EF_CUDA_SM90)"
	.elftype	@"ET_EXEC"


//--------------------- .nv.info                  --------------------------
	.section	.nv.info,"",@"SHT_CUDA_INFO"
	.align	4


	//----- nvinfo : EIATTR_REGCOUNT
	.align		4
        /*0000*/ 	.byte	0x04, 0x2f
        /*0002*/ 	.short	(.L_1 - .L_0)
	.align		4
.L_0:
        /*0004*/ 	.word	index@(triton_poi_fused_convolution_relu_threshold_backward_1)
        /*0008*/ 	.word	0x0000000c


	//----- nvinfo : EIATTR_MIN_STACK_SIZE
	.align		4
.L_1:
        /*000c*/ 	.byte	0x04, 0x12
        /*000e*/ 	.short	(.L_3 - .L_2)
	.align		4
.L_2:
        /*0010*/ 	.word	index@(triton_poi_fused_convolution_relu_threshold_backward_1)
        /*0014*/ 	.word	0x00000000


	//----- nvinfo : EIATTR_FRAME_SIZE
	.align		4
.L_3:
        /*0018*/ 	.byte	0x04, 0x11
        /*001a*/ 	.short	(.L_5 - .L_4)
	.align		4
.L_4:
        /*001c*/ 	.word	index@(triton_poi_fused_convolution_relu_threshold_backward_1)
        /*0020*/ 	.word	0x00000000


	//----- nvinfo : EIATTR_MIN_STACK_SIZE
	.align		4
.L_5:
        /*0024*/ 	.byte	0x04, 0x12
        /*0026*/ 	.short	(.L_7 - .L_6)
	.align		4
.L_6:
        /*0028*/ 	.word	index@(triton_poi_fused_convolution_relu_threshold_backward_1)
        /*002c*/ 	.word	0x00000000
.L_7:


//--------------------- .nv.info.triton_poi_fused_convolution_relu_threshold_backward_1 --------------------------
	.section	.nv.info.triton_poi_fused_convolution_relu_threshold_backward_1,"",@"SHT_CUDA_INFO"
	.sectionflags	@""
	.align	4


	//----- nvinfo : EIATTR_CUDA_API_VERSION
	.align		4
        /*0000*/ 	.byte	0x04, 0x37
        /*0002*/ 	.short	(.L_9 - .L_8)
.L_8:
        /*0004*/ 	.word	0x0000007c


	//----- nvinfo : EIATTR_KPARAM_INFO
	.align		4
.L_9:
        /*0008*/ 	.byte	0x04, 0x17
        /*000a*/ 	.short	(.L_11 - .L_10)
.L_10:
        /*000c*/ 	.word	0x00000000
        /*0010*/ 	.short	0x0003
        /*0012*/ 	.short	0x0018
        /*0014*/ 	.byte	0x00, 0xf0, 0x11, 0x00


	//----- nvinfo : EIATTR_KPARAM_INFO
	.align		4
.L_11:
        /*0018*/ 	.byte	0x04, 0x17
        /*001a*/ 	.short	(.L_13 - .L_12)
.L_12:
        /*001c*/ 	.word	0x00000000
        /*0020*/ 	.short	0x0002
        /*0022*/ 	.short	0x0010
        /*0024*/ 	.byte	0x00, 0xf4, 0x21, 0x00


	//----- nvinfo : EIATTR_KPARAM_INFO
	.align		4
.L_13:
        /*0028*/ 	.byte	0x04, 0x17
        /*002a*/ 	.short	(.L_15 - .L_14)
.L_14:
        /*002c*/ 	.word	0x00000000
        /*0030*/ 	.short	0x0001
        /*0032*/ 	.short	0x0008
        /*0034*/ 	.byte	0x00, 0xf4, 0x21, 0x00


	//----- nvinfo : EIATTR_KPARAM_INFO
	.align		4
.L_15:
        /*0038*/ 	.byte	0x04, 0x17
        /*003a*/ 	.short	(.L_17 - .L_16)
.L_16:
        /*003c*/ 	.word	0x00000000
        /*0040*/ 	.short	0x0000
        /*0042*/ 	.short	0x0000
        /*0044*/ 	.byte	0x00, 0xf4, 0x21, 0x00


	//----- nvinfo : EIATTR_SPARSE_MMA_MASK
	.align		4
.L_17:
        /*0048*/ 	.byte	0x03, 0x50
        /*004a*/ 	.short	0x0000


	//----- nvinfo : EIATTR_MAXREG_COUNT
	.align		4
        /*004c*/ 	.byte	0x03, 0x1b
        /*004e*/ 	.short	0x00ff


	//----- nvinfo : EIATTR_EXIT_INSTR_OFFSETS
	.align		4
        /*0050*/ 	.byte	0x04, 0x1c
        /*0052*/ 	.short	(.L_19 - .L_18)


	//   ....[0]....
.L_18:
        /*0054*/ 	.word	0x00000230


	//----- nvinfo : EIATTR_REQNTID
	.align		4
.L_19:
        /*0058*/ 	.byte	0x04, 0x10
        /*005a*/ 	.short	(.L_21 - .L_20)
.L_20:
        /*005c*/ 	.word	0x00000100
        /*0060*/ 	.word	0x00000001
        /*0064*/ 	.word	0x00000001


	//----- nvinfo : EIATTR_CBANK_PARAM_SIZE
	.align		4
.L_21:
        /*0068*/ 	.byte	0x03, 0x19
        /*006a*/ 	.short	0x001c


	//----- nvinfo : EIATTR_PARAM_CBANK
	.align		4
        /*006c*/ 	.byte	0x04, 0x0a
        /*006e*/ 	.short	(.L_23 - .L_22)
	.align		4
.L_22:
        /*0070*/ 	.word	index@(.nv.constant0.triton_poi_fused_convolution_relu_threshold_backward_1)
        /*0074*/ 	.short	0x0210
        /*0076*/ 	.short	0x001c


	//----- nvinfo : EIATTR_SW_WAR
	.align		4
.L_23:
        /*0078*/ 	.byte	0x04, 0x36
        /*007a*/ 	.short	(.L_25 - .L_24)
.L_24:
        /*007c*/ 	.word	0x00000008
.L_25:


//--------------------- .nv.callgraph             --------------------------
	.section	.nv.callgraph,"",@"SHT_CUDA_CALLGRAPH"
	.align	4
	.sectionentsize	8
	.align		4
        /*0000*/ 	.word	0x00000000
	.align		4
        /*0004*/ 	.word	0xffffffff
	.align		4
        /*0008*/ 	.word	0x00000000
	.align		4
        /*000c*/ 	.word	0xfffffffe
	.align		4
        /*0010*/ 	.word	0x00000000
	.align		4
        /*0014*/ 	.word	0xfffffffd
	.align		4
        /*0018*/ 	.word	0x00000000
	.align		4
        /*001c*/ 	.word	0xfffffffc


//--------------------- .text.triton_poi_fused_convolution_relu_threshold_backward_1 --------------------------
	.section	.text.triton_poi_fused_convolution_relu_threshold_backward_1,"ax",@progbits
	.align	128
        .global         triton_poi_fused_convolution_relu_threshold_backward_1
        .type           triton_poi_fused_convolution_relu_threshold_backward_1,@function
        .size           triton_poi_fused_convolution_relu_threshold_backward_1,(.L_x_1 - triton_poi_fused_convolution_relu_threshold_backward_1)
        .other          triton_poi_fused_convolution_relu_threshold_backward_1,@"STO_CUDA_ENTRY STV_DEFAULT"
triton_poi_fused_convolution_relu_threshold_backward_1:
.text.triton_poi_fused_convolution_relu_threshold_backward_1:
[----:B------:R-:W-:Y:S01]  /*0000*/  LDC R1, c[0x0][0x28] ;  /* 0x00000a00ff017b82 */ /* 0x000fe20000000800 */
[----:B------:R-:W1:Y:S07]  /*0010*/  S2R R0, SR_TID.X ;  /* 0x0000000000007919 */ /* 0x000e6e0000002100 */
[----:B------:R-:W2:Y:S01]  /*0020*/  LDC.64 R2, c[0x0][0x210] ;  /* 0x00008400ff027b82 */ /* 0x000ea20000000a00 */
[----:B------:R-:W-:Y:S01]  /*0030*/  ULDC.64 UR4, c[0x0][0x208] ;  /* 0x0000820000047ab9 */ /* 0x000fe20000000a00 */
[----:B------:R-:W-:Y:S01]  /*0040*/  ULDC.64 UR6, c[0x0][0x220] ;  /* 0x0000880000067ab9 */ /* 0x000fe20000000a00 */
[----:B------:R-:W3:Y:S05]  /*0050*/  S2R R7, SR_CTAID.X ;  /* 0x0000000000077919 */ /* 0x000eea0000002500 */
[----:B------:R-:W4:Y:S01]  /*0060*/  LDC.64 R4, c[0x0][0x218] ;  /* 0x00008600ff047b82 */ /* 0x000f220000000a00 */
[----:B-1----:R-:W-:Y:S01]  /*0070*/  IMAD.SHL.U32 R0, R0, 0x2, RZ ;  /* 0x0000000200007824 */ /* 0x002fe200078e00ff */
[----:B---3--:R-:W-:-:S04]  /*0080*/  SHF.R.S32.HI R6, RZ, 0x16, R7 ;  /* 0x00000016ff067819 */ /* 0x008fc80000011407 */
[----:B------:R-:W-:Y:S02]  /*0090*/  LOP3.LUT R0, R0, 0x1fe, RZ, 0xc0, !PT ;  /* 0x000001fe00007812 */ /* 0x000fe400078ec0ff */
[----:B------:R-:W-:-:S03]  /*00a0*/  SGXT R6, R6, 0x1 ;  /* 0x000000010606781a */ /* 0x000fc60000000200 */
[----:B------:R-:W-:-:S04]  /*00b0*/  IMAD R7, R7, 0x200, R0 ;  /* 0x0000020007077824 */ /* 0x000fc800078e0200 */
[----:B--2---:R-:W-:Y:S01]  /*00c0*/  IMAD.WIDE R2, R7, 0x4, R2 ;  /* 0x0000000407027825 */ /* 0x004fe200078e0202 */
[----:B------:R-:W-:-:S04]  /*00d0*/  LEA.HI R6, R6, R7, RZ, 0xc ;  /* 0x0000000706067211 */ /* 0x000fc800078f60ff */
[----:B------:R-:W-:Y:S01]  /*00e0*/  SHF.R.S32.HI R6, RZ, 0xc, R6 ;  /* 0x0000000cff067819 */ /* 0x000fe20000011406 */
[----:B------:R-:W2:Y:S03]  /*00f0*/  LDG.E.64 R2, desc[UR4][R2.64] ;  /* 0x0000000402027981 */ /* 0x000ea6000c1e1b00 */
[----:B------:R-:W-:-:S04]  /*0100*/  LEA.HI R0, R6, R6, RZ, 0x5 ;  /* 0x0000000606007211 */ /* 0x000fc800078f28ff */
[----:B------:R-:W-:-:S05]  /*0110*/  LOP3.LUT R9, R0, 0xffffffe0, RZ, 0xc0, !PT ;  /* 0xffffffe000097812 */ /* 0x000fca00078ec0ff */
[----:B------:R-:W-:-:S04]  /*0120*/  IMAD.IADD R9, R6, 0x1, -R9 ;  /* 0x0000000106097824 */ /* 0x000fc800078e0a09 */
[----:B----4-:R-:W-:-:S06]  /*0130*/  IMAD.WIDE R4, R9, 0x4, R4 ;  /* 0x0000000409047825 */ /* 0x010fcc00078e0204 */
[----:B------:R-:W2:Y:S02]  /*0140*/  LDG.E.EL R4, desc[UR4][R4.64] ;  /* 0x0000000404047981 */ /* 0x000ea4000c2e1900 */
[C-C-:B--2---:R-:W-:Y:S01]  /*0150*/  FADD R0, R2.reuse, R4.reuse ;  /* 0x0000000402007221 */ /* 0x144fe20000000000 */
[C---:B------:R-:W-:Y:S01]  /*0160*/  FADD R6, R3.reuse, R4 ;  /* 0x0000000403067221 */ /* 0x040fe20000000000 */
[-C--:B------:R-:W-:Y:S02]  /*0170*/  FSETP.GEU.AND P1, PT, R2, -R4.reuse, PT ;  /* 0x800000040200720b */ /* 0x080fe40003f2e000 */
[----:B------:R-:W-:Y:S02]  /*0180*/  FSETP.GEU.AND P0, PT, R3, -R4, PT ;  /* 0x800000040300720b */ /* 0x000fe40003f0e000 */
[----:B------:R-:W-:Y:S02]  /*0190*/  FSEL R0, R0, RZ, P1 ;  /* 0x000000ff00007208 */ /* 0x000fe40000800000 */
[----:B------:R-:W-:-:S02]  /*01a0*/  FSEL R6, R6, RZ, P0 ;  /* 0x000000ff06067208 */ /* 0x000fc40000000000 */
[----:B------:R-:W-:Y:S02]  /*01b0*/  FSETP.GTU.AND P1, PT, R0, RZ, PT ;  /* 0x000000ff0000720b */ /* 0x000fe40003f2c000 */
[----:B------:R-:W-:Y:S02]  /*01c0*/  FSETP.GTU.AND P0, PT, R6, RZ, PT ;  /* 0x000000ff0600720b */ /* 0x000fe40003f0c000 */
[----:B------:R-:W-:Y:S02]  /*01d0*/  SEL R0, RZ, 0x1, P1 ;  /* 0x00000001ff007807 */ /* 0x000fe40000800000 */
[----:B------:R-:W-:Y:S02]  /*01e0*/  SEL R5, RZ, 0x100, P0 ;  /* 0x00000100ff057807 */ /* 0x000fe40000000000 */
[----:B------:R-:W-:-:S03]  /*01f0*/  IADD3 R2, P2, R7, UR6, RZ ;  /* 0x0000000607027c10 */ /* 0x000fc6000ff5e0ff */
[----:B------:R-:W-:Y:S01]  /*0200*/  IMAD.IADD R5, R0, 0x1, R5 ;  /* 0x0000000100057824 */ /* 0x000fe200078e0205 */
[----:B------:R-:W-:-:S05]  /*0210*/  LEA.HI.X.SX32 R3, R7, UR7, 0x1, P2 ;  /* 0x0000000707037c11 */ /* 0x000fca00090f0eff */
[----:B------:R-:W-:Y:S01]  /*0220*/  STG.E.U16 desc[UR4][R2.64], R5 ;  /* 0x0000000502007986 */ /* 0x000fe2000c101504 */
[----:B------:R-:W-:Y:S05]  /*0230*/  EXIT ;  /* 0x000000000000794d */ /* 0x000fea0003800000 */
.L_x_0:
[----:B------:R-:W-:-:S00]  /*0240*/  BRA `(.L_x_0) ;  /* 0xfffffffc00fc7947 */ /* 0x000fc0000383ffff */
[----:B------:R-:W-:-:S00]  /*0250*/  NOP ;  /* 0x0000000000007918 */ /* 0x000fc00000000000 */
        /* <DEDUP_REMOVED lines=10> */
.L_x_1:


//--------------------- .nv.constant0.triton_poi_fused_convolution_relu_threshold_backward_1 --------------------------
	.section	.nv.constant0.triton_poi_fused_convolution_relu_threshold_backward_1,"a",@progbits
	.sectionflags	@""
	.align	4
.nv.constant0.triton_poi_fused_convolution_relu_threshold_backward_1:
	.zero		556
